//
// Generated by NVIDIA NVVM Compiler
//
// Compiler Build ID: CL-36424714
// Cuda compilation tools, release 13.0, V13.0.88
// Based on NVVM 20.0.0
//

.version 9.0
.target sm_100
.address_size 64

	// .globl	_Z16matrix_multi_gpuPiS_S_
// _ZZ16matrix_multi_gpuPiS_S_E6shareA has been demoted
// _ZZ16matrix_multi_gpuPiS_S_E6shareB has been demoted

.visible .entry _Z16matrix_multi_gpuPiS_S_(
	.param .u64 .ptr .align 1 _Z16matrix_multi_gpuPiS_S__param_0,
	.param .u64 .ptr .align 1 _Z16matrix_multi_gpuPiS_S__param_1,
	.param .u64 .ptr .align 1 _Z16matrix_multi_gpuPiS_S__param_2
)
{
	.reg .pred 	%p<10>;
	.reg .b32 	%r<145>;
	.reg .b64 	%rd<17>;
	// demoted variable
	.shared .align 4 .b8 _ZZ16matrix_multi_gpuPiS_S_E6shareA[4096];
	// demoted variable
	.shared .align 4 .b8 _ZZ16matrix_multi_gpuPiS_S_E6shareB[4096];
	ld.param.u64 	%rd7, [_Z16matrix_multi_gpuPiS_S__param_0];
	ld.param.u64 	%rd8, [_Z16matrix_multi_gpuPiS_S__param_1];
	ld.param.u64 	%rd6, [_Z16matrix_multi_gpuPiS_S__param_2];
	cvta.to.global.u64 	%rd9, %rd8;
	cvta.to.global.u64 	%rd1, %rd7;
	mov.u32 	%r140, %tid.x;
	mov.u32 	%r26, %ntid.x;
	mov.u32 	%r27, %ctaid.x;
	mad.lo.s32 	%r2, %r26, %r27, %r140;
	mov.u32 	%r138, %tid.y;
	mov.u32 	%r4, %ntid.y;
	mov.u32 	%r28, %ctaid.y;
	mad.lo.s32 	%r5, %r4, %r28, %r138;
	shl.b32 	%r29, %r140, 7;
	mov.u32 	%r30, _ZZ16matrix_multi_gpuPiS_S_E6shareA;
	add.s32 	%r6, %r30, %r29;
	shl.b32 	%r31, %r138, 2;
	add.s32 	%r7, %r6, %r31;
	shl.b32 	%r32, %r2, 8;
	shl.b32 	%r33, %r138, 7;
	mov.u32 	%r34, _ZZ16matrix_multi_gpuPiS_S_E6shareB;
	add.s32 	%r8, %r34, %r33;
	shl.b32 	%r35, %r140, 2;
	add.s32 	%r9, %r8, %r35;
	shl.b32 	%r36, %r140, 9;
	add.s32 	%r37, %r5, %r36;
	mul.wide.u32 	%rd10, %r37, 4;
	add.s64 	%rd16, %rd9, %rd10;
	mul.wide.u32 	%rd3, %r4, 2048;
	add.s32 	%r139, %r138, %r32;
	mov.b32 	%r141, 0;
	mov.u32 	%r142, %r141;
$L__BB0_1:
	setp.gt.s32 	%p1, %r2, 1023;
	mov.b32 	%r143, 0;
	@%p1 bra 	$L__BB0_4;
	setp.gt.u32 	%p2, %r138, 255;
	@%p2 bra 	$L__BB0_4;
	mul.wide.u32 	%rd11, %r139, 4;
	add.s64 	%rd12, %rd1, %rd11;
	ld.global.u32 	%r143, [%rd12];
$L__BB0_4:
	setp.gt.u32 	%p3, %r5, 511;
	st.shared.u32 	[%r7], %r143;
	setp.gt.u32 	%p4, %r140, 255;
	mov.b32 	%r144, 0;
	or.pred  	%p5, %p4, %p3;
	@%p5 bra 	$L__BB0_6;
	ld.global.u32 	%r144, [%rd16];
$L__BB0_6:
	st.shared.u32 	[%r9], %r144;
	bar.sync 	0;
	ld.shared.u32 	%r41, [%r6];
	ld.shared.u32 	%r42, [%r8];
	mad.lo.s32 	%r43, %r42, %r41, %r142;
	ld.shared.u32 	%r44, [%r6+4];
	ld.shared.u32 	%r45, [%r8+4];
	mad.lo.s32 	%r46, %r45, %r44, %r43;
	ld.shared.u32 	%r47, [%r6+8];
	ld.shared.u32 	%r48, [%r8+8];
	mad.lo.s32 	%r49, %r48, %r47, %r46;
	ld.shared.u32 	%r50, [%r6+12];
	ld.shared.u32 	%r51, [%r8+12];
	mad.lo.s32 	%r52, %r51, %r50, %r49;
	ld.shared.u32 	%r53, [%r6+16];
	ld.shared.u32 	%r54, [%r8+16];
	mad.lo.s32 	%r55, %r54, %r53, %r52;
	ld.shared.u32 	%r56, [%r6+20];
	ld.shared.u32 	%r57, [%r8+20];
	mad.lo.s32 	%r58, %r57, %r56, %r55;
	ld.shared.u32 	%r59, [%r6+24];
	ld.shared.u32 	%r60, [%r8+24];
	mad.lo.s32 	%r61, %r60, %r59, %r58;
	ld.shared.u32 	%r62, [%r6+28];
	ld.shared.u32 	%r63, [%r8+28];
	mad.lo.s32 	%r64, %r63, %r62, %r61;
	ld.shared.u32 	%r65, [%r6+32];
	ld.shared.u32 	%r66, [%r8+32];
	mad.lo.s32 	%r67, %r66, %r65, %r64;
	ld.shared.u32 	%r68, [%r6+36];
	ld.shared.u32 	%r69, [%r8+36];
	mad.lo.s32 	%r70, %r69, %r68, %r67;
	ld.shared.u32 	%r71, [%r6+40];
	ld.shared.u32 	%r72, [%r8+40];
	mad.lo.s32 	%r73, %r72, %r71, %r70;
	ld.shared.u32 	%r74, [%r6+44];
	ld.shared.u32 	%r75, [%r8+44];
	mad.lo.s32 	%r76, %r75, %r74, %r73;
	ld.shared.u32 	%r77, [%r6+48];
	ld.shared.u32 	%r78, [%r8+48];
	mad.lo.s32 	%r79, %r78, %r77, %r76;
	ld.shared.u32 	%r80, [%r6+52];
	ld.shared.u32 	%r81, [%r8+52];
	mad.lo.s32 	%r82, %r81, %r80, %r79;
	ld.shared.u32 	%r83, [%r6+56];
	ld.shared.u32 	%r84, [%r8+56];
	mad.lo.s32 	%r85, %r84, %r83, %r82;
	ld.shared.u32 	%r86, [%r6+60];
	ld.shared.u32 	%r87, [%r8+60];
	mad.lo.s32 	%r88, %r87, %r86, %r85;
	ld.shared.u32 	%r89, [%r6+64];
	ld.shared.u32 	%r90, [%r8+64];
	mad.lo.s32 	%r91, %r90, %r89, %r88;
	ld.shared.u32 	%r92, [%r6+68];
	ld.shared.u32 	%r93, [%r8+68];
	mad.lo.s32 	%r94, %r93, %r92, %r91;
	ld.shared.u32 	%r95, [%r6+72];
	ld.shared.u32 	%r96, [%r8+72];
	mad.lo.s32 	%r97, %r96, %r95, %r94;
	ld.shared.u32 	%r98, [%r6+76];
	ld.shared.u32 	%r99, [%r8+76];
	mad.lo.s32 	%r100, %r99, %r98, %r97;
	ld.shared.u32 	%r101, [%r6+80];
	ld.shared.u32 	%r102, [%r8+80];
	mad.lo.s32 	%r103, %r102, %r101, %r100;
	ld.shared.u32 	%r104, [%r6+84];
	ld.shared.u32 	%r105, [%r8+84];
	mad.lo.s32 	%r106, %r105, %r104, %r103;
	ld.shared.u32 	%r107, [%r6+88];
	ld.shared.u32 	%r108, [%r8+88];
	mad.lo.s32 	%r109, %r108, %r107, %r106;
	ld.shared.u32 	%r110, [%r6+92];
	ld.shared.u32 	%r111, [%r8+92];
	mad.lo.s32 	%r112, %r111, %r110, %r109;
	ld.shared.u32 	%r113, [%r6+96];
	ld.shared.u32 	%r114, [%r8+96];
	mad.lo.s32 	%r115, %r114, %r113, %r112;
	ld.shared.u32 	%r116, [%r6+100];
	ld.shared.u32 	%r117, [%r8+100];
	mad.lo.s32 	%r118, %r117, %r116, %r115;
	ld.shared.u32 	%r119, [%r6+104];
	ld.shared.u32 	%r120, [%r8+104];
	mad.lo.s32 	%r121, %r120, %r119, %r118;
	ld.shared.u32 	%r122, [%r6+108];
	ld.shared.u32 	%r123, [%r8+108];
	mad.lo.s32 	%r124, %r123, %r122, %r121;
	ld.shared.u32 	%r125, [%r6+112];
	ld.shared.u32 	%r126, [%r8+112];
	mad.lo.s32 	%r127, %r126, %r125, %r124;
	ld.shared.u32 	%r128, [%r6+116];
	ld.shared.u32 	%r129, [%r8+116];
	mad.lo.s32 	%r130, %r129, %r128, %r127;
	ld.shared.u32 	%r131, [%r6+120];
	ld.shared.u32 	%r132, [%r8+120];
	mad.lo.s32 	%r133, %r132, %r131, %r130;
	ld.shared.u32 	%r134, [%r6+124];
	ld.shared.u32 	%r135, [%r8+124];
	mad.lo.s32 	%r142, %r135, %r134, %r133;
	bar.sync 	0;
	add.s32 	%r141, %r141, 1;
	add.s64 	%rd16, %rd16, %rd3;
	add.s32 	%r140, %r140, %r4;
	add.s32 	%r139, %r139, %r4;
	add.s32 	%r138, %r138, %r4;
	setp.ne.s32 	%p6, %r141, 8;
	@%p6 bra 	$L__BB0_1;
	setp.gt.u32 	%p7, %r5, 511;
	setp.gt.s32 	%p8, %r2, 1023;
	or.pred  	%p9, %p8, %p7;
	@%p9 bra 	$L__BB0_9;
	shl.b32 	%r136, %r2, 9;
	add.s32 	%r137, %r136, %r5;
	cvta.to.global.u64 	%rd13, %rd6;
	mul.wide.s32 	%rd14, %r137, 4;
	add.s64 	%rd15, %rd13, %rd14;
	st.global.u32 	[%rd15], %r142;
$L__BB0_9:
	ret;

}


// ===== COMPILED SASS (sm_100) =====

	.target	sm_100

	.elftype	@"ET_EXEC"


//--------------------- .note.nv.tkinfo           --------------------------
	.section	.note.nv.tkinfo,"",@"SHT_NOTE"
	.sectionflags	@"SHF_NOTE_NV_TKINFO"
	.tkinfo
        /*0018*/ 	.word	0x00000002
        /*0030*/ 	.string	""
        /*0030*/ 	.string	"ptxas"
        /*0030*/ 	.string	"Cuda compilation tools, release 13.0, V13.0.88"
        /*0030*/ 	.string	"Build cuda_13.0.r13.0/compiler.36424714_0"
        /*0030*/ 	.string	"-arch sm_100 -m 64 "



//--------------------- .note.nv.cuinfo           --------------------------
	.section	.note.nv.cuinfo,"",@"SHT_NOTE"
	.sectionflags	@"SHF_NOTE_NV_CUINFO"
        /*0018*/ 	.short	0x0002
        /*001a*/ 	.short	0x0064
        /*001c*/ 	.short	0x0082
	.zero		2


//--------------------- .nv.info                  --------------------------
	.section	.nv.info,"",@"SHT_CUDA_INFO"
	.align	4


	//----- nvinfo : EIATTR_REGCOUNT
	.align		4
        /*0000*/ 	.byte	0x04, 0x2f
        /*0002*/ 	.short	(.L_1 - .L_0)
	.align		4
.L_0:
        /*0004*/ 	.word	index@(_Z16matrix_multi_gpuPiS_S_)
        /*0008*/ 	.word	0x00000020


	//----- nvinfo : EIATTR_FRAME_SIZE
	.align		4
.L_1:
        /*000c*/ 	.byte	0x04, 0x11
        /*000e*/ 	.short	(.L_3 - .L_2)
	.align		4
.L_2:
        /*0010*/ 	.word	index@(_Z16matrix_multi_gpuPiS_S_)
        /*0014*/ 	.word	0x00000000


	//----- nvinfo : EIATTR_MIN_STACK_SIZE
	.align		4
.L_3:
        /*0018*/ 	.byte	0x04, 0x12
        /*001a*/ 	.short	(.L_5 - .L_4)
	.align		4
.L_4:
        /*001c*/ 	.word	index@(_Z16matrix_multi_gpuPiS_S_)
        /*0020*/ 	.word	0x00000000
.L_5:


//--------------------- .nv.compat                --------------------------
	.section	.nv.compat,"",@"SHT_CUDA_COMPAT_INFO"
	.align	4
        /*0000*/ 	.byte	0x02, 0x09, 0x00, 0x00, 0x02, 0x02, 0x01, 0x00, 0x02, 0x05, 0x05, 0x00, 0x03, 0x07, 0x01, 0x01
        /*0010*/ 	.byte	0x02, 0x03, 0x00, 0x00, 0x02, 0x06, 0x01, 0x00, 0x04, 0x0b, 0x08, 0x00, 0x09, 0x00, 0x00, 0x00
        /*0020*/ 	.byte	0x00, 0x00, 0x00, 0x00


//--------------------- .nv.info._Z16matrix_multi_gpuPiS_S_ --------------------------
	.section	.nv.info._Z16matrix_multi_gpuPiS_S_,"",@"SHT_CUDA_INFO"
	.sectionflags	@""
	.align	4


	//----- nvinfo : EIATTR_CUDA_API_VERSION
	.align		4
        /*0000*/ 	.byte	0x04, 0x37
        /*0002*/ 	.short	(.L_7 - .L_6)
.L_6:
        /*0004*/ 	.word	0x00000082


	//----- nvinfo : EIATTR_KPARAM_INFO
	.align		4
.L_7:
        /*0008*/ 	.byte	0x04, 0x17
        /*000a*/ 	.short	(.L_9 - .L_8)
.L_8:
        /*000c*/ 	.word	0x00000000
        /*0010*/ 	.short	0x0002
        /*0012*/ 	.short	0x0010
        /*0014*/ 	.byte	0x00, 0xf5, 0x21, 0x00


	//----- nvinfo : EIATTR_KPARAM_INFO
	.align		4
.L_9:
        /*0018*/ 	.byte	0x04, 0x17
        /*001a*/ 	.short	(.L_11 - .L_10)
.L_10:
        /*001c*/ 	.word	0x00000000
        /*0020*/ 	.short	0x0001
        /*0022*/ 	.short	0x0008
        /*0024*/ 	.byte	0x00, 0xf5, 0x21, 0x00


	//----- nvinfo : EIATTR_KPARAM_INFO
	.align		4
.L_11:
        /*0028*/ 	.byte	0x04, 0x17
        /*002a*/ 	.short	(.L_13 - .L_12)
.L_12:
        /*002c*/ 	.word	0x00000000
        /*0030*/ 	.short	0x0000
        /*0032*/ 	.short	0x0000
        /*0034*/ 	.byte	0x00, 0xf5, 0x21, 0x00


	//----- nvinfo : EIATTR_SPARSE_MMA_MASK
	.align		4
.L_13:
        /*0038*/ 	.byte	0x03, 0x50
        /*003a*/ 	.short	0x0000


	//----- nvinfo : EIATTR_MAXREG_COUNT
	.align		4
        /*003c*/ 	.byte	0x03, 0x1b
        /*003e*/ 	.short	0x00ff


	//----- nvinfo : EIATTR_NUM_BARRIERS
	.align		4
        /*0040*/ 	.byte	0x02, 0x4c
        /*0042*/ 	.byte	0x01
	.zero		1


	//----- nvinfo : EIATTR_MERCURY_ISA_VERSION
	.align		4
        /*0044*/ 	.byte	0x03, 0x5f
        /*0046*/ 	.short	0x0101


	//----- nvinfo : EIATTR_VRC_CTA_INIT_COUNT
	.align		4
        /*0048*/ 	.byte	0x02, 0x4a
	.zero		1
	.zero		1


	//----- nvinfo : EIATTR_EXIT_INSTR_OFFSETS
	.align		4
        /*004c*/ 	.byte	0x04, 0x1c
        /*004e*/ 	.short	(.L_15 - .L_14)


	//   ....[0]....
.L_14:
        /*0050*/ 	.word	0x000005f0


	//   ....[1]....
        /*0054*/ 	.word	0x00000640


	//----- nvinfo : EIATTR_CBANK_PARAM_SIZE
	.align		4
.L_15:
        /*0058*/ 	.byte	0x03, 0x19
        /*005a*/ 	.short	0x0018


	//----- nvinfo : EIATTR_PARAM_CBANK
	.align		4
        /*005c*/ 	.byte	0x04, 0x0a
        /*005e*/ 	.short	(.L_17 - .L_16)
	.align		4
.L_16:
        /*0060*/ 	.word	index@(.nv.constant0._Z16matrix_multi_gpuPiS_S_)
        /*0064*/ 	.short	0x0380
        /*0066*/ 	.short	0x0018


	//----- nvinfo : EIATTR_SW_WAR
	.align		4
.L_17:
        /*0068*/ 	.byte	0x04, 0x36
        /*006a*/ 	.short	(.L_19 - .L_18)
.L_18:
        /*006c*/ 	.word	0x00000008
.L_19:


//--------------------- .nv.callgraph             --------------------------
	.section	.nv.callgraph,"",@"SHT_CUDA_CALLGRAPH"
	.align	4
	.sectionentsize	8
	.align		4
        /*0000*/ 	.word	0x00000000
	.align		4
        /*0004*/ 	.word	0xffffffff
	.align		4
        /*0008*/ 	.word	0x00000000
	.align		4
        /*000c*/ 	.word	0xfffffffe
	.align		4
        /*0010*/ 	.word	0x00000000
	.align		4
        /*0014*/ 	.word	0xfffffffd
	.align		4
        /*0018*/ 	.word	0x00000000
	.align		4
        /*001c*/ 	.word	0xfffffffc


//--------------------- .text._Z16matrix_multi_gpuPiS_S_ --------------------------
	.section	.text._Z16matrix_multi_gpuPiS_S_,"ax",@progbits
	.align	128
        .global         _Z16matrix_multi_gpuPiS_S_
        .type           _Z16matrix_multi_gpuPiS_S_,@function
        .size           _Z16matrix_multi_gpuPiS_S_,(.L_x_2 - _Z16matrix_multi_gpuPiS_S_)
        .other          _Z16matrix_multi_gpuPiS_S_,@"STO_CUDA_ENTRY STV_DEFAULT"
_Z16matrix_multi_gpuPiS_S_:
.text._Z16matrix_multi_gpuPiS_S_:
[----:B------:R-:W-:Y:S01]  /*0000*/  LDC R1, c[0x0][0x37c] ;  /* 0x0000df00ff017b82 */ /* 0x000fe20000000800 */
[----:B------:R-:W0:Y:S01]  /*0010*/  S2R R21, SR_TID.Y ;  /* 0x0000000000157919 */ /* 0x000e220000002200 */
[----:B------:R-:W1:Y:S06]  /*0020*/  LDCU UR7, c[0x0][0x360] ;  /* 0x00006c00ff0777ac */ /* 0x000e6c0008000800 */
[----:B------:R-:W0:Y:S01]  /*0030*/  S2UR UR5, SR_CTAID.Y ;  /* 0x00000000000579c3 */ /* 0x000e220000002600 */
[----:B------:R-:W-:Y:S01]  /*0040*/  HFMA2 R7, -RZ, RZ, 0, 0 ;  /* 0x00000000ff077431 */ /* 0x000fe200000001ff */
[----:B------:R-:W2:Y:S01]  /*0050*/  S2R R23, SR_TID.X ;  /* 0x0000000000177919 */ /* 0x000ea20000002100 */
[----:B------:R-:W-:Y:S01]  /*0060*/  UMOV UR4, 0x400 ;  /* 0x0000040000047882 */ /* 0x000fe20000000000 */
[----:B------:R-:W3:Y:S01]  /*0070*/  LDCU.64 UR8, c[0x0][0x358] ;  /* 0x00006b00ff0877ac */ /* 0x000ee20008000a00 */
[----:B------:R-:W1:Y:S03]  /*0080*/  S2R R2, SR_CTAID.X ;  /* 0x0000000000027919 */ /* 0x000e660000002500 */
[----:B------:R-:W0:Y:S08]  /*0090*/  LDC R0, c[0x0][0x364] ;  /* 0x0000d900ff007b82 */ /* 0x000e300000000800 */
[----:B------:R-:W4:Y:S08]  /*00a0*/  S2UR UR6, SR_CgaCtaId ;  /* 0x00000000000679c3 */ /* 0x000f300000008800 */
[----:B------:R-:W5:Y:S01]  /*00b0*/  LDC.64 R28, c[0x0][0x388] ;  /* 0x0000e200ff1c7b82 */ /* 0x000f620000000a00 */
[----:B0-----:R-:W-:Y:S01]  /*00c0*/  IMAD R26, R0, UR5, R21 ;  /* 0x00000005001a7c24 */ /* 0x001fe2000f8e0215 */
[----:B------:R-:W-:-:S04]  /*00d0*/  UIADD3 UR5, UPT, UPT, UR4, 0x1000, URZ ;  /* 0x0000100004057890 */ /* 0x000fc8000fffe0ff */
[----:B--2---:R-:W-:Y:S01]  /*00e0*/  LEA R3, R23, R26, 0x9 ;  /* 0x0000001a17037211 */ /* 0x004fe200078e48ff */
[----:B-1----:R-:W-:Y:S01]  /*00f0*/  IMAD R25, R2, UR7, R23 ;  /* 0x0000000702197c24 */ /* 0x002fe2000f8e0217 */
[----:B----4-:R-:W-:Y:S02]  /*0100*/  ULEA UR4, UR6, UR4, 0x18 ;  /* 0x0000000406047291 */ /* 0x010fe4000f8ec0ff */
[----:B------:R-:W-:-:S04]  /*0110*/  ULEA UR5, UR6, UR5, 0x18 ;  /* 0x0000000506057291 */ /* 0x000fc8000f8ec0ff */
[----:B------:R-:W-:Y:S01]  /*0120*/  LEA R24, R23, UR4, 0x7 ;  /* 0x0000000417187c11 */ /* 0x000fe2000f8e38ff */
[----:B------:R-:W-:Y:S01]  /*0130*/  UMOV UR4, URZ ;  /* 0x000000ff00047c82 */ /* 0x000fe20008000000 */
[----:B------:R-:W-:Y:S01]  /*0140*/  LEA R20, R21, UR5, 0x7 ;  /* 0x0000000515147c11 */ /* 0x000fe2000f8e38ff */
[----:B-----5:R-:W-:Y:S01]  /*0150*/  IMAD.WIDE.U32 R28, R3, 0x4, R28 ;  /* 0x00000004031c7825 */ /* 0x020fe200078e001c */
[----:B------:R-:W-:Y:S02]  /*0160*/  LEA R3, R25, R21, 0x8 ;  /* 0x0000001519037211 */ /* 0x000fe400078e40ff */
[----:B------:R-:W-:Y:S02]  /*0170*/  LEA R22, R21, R24, 0x2 ;  /* 0x0000001815167211 */ /* 0x000fe400078e10ff */
[----:B---3--:R-:W-:-:S07]  /*0180*/  LEA R2, R23, R20, 0x2 ;  /* 0x0000001417027211 */ /* 0x008fce00078e10ff */
.L_x_0:
[----:B------:R-:W-:Y:S02]  /*0190*/  ISETP.GT.U32.AND P0, PT, R21, 0xff, PT ;  /* 0x000000ff1500780c */ /* 0x000fe40003f04070 */
[----:B------:R-:W-:Y:S02]  /*01a0*/  MOV R27, RZ ;  /* 0x000000ff001b7202 */ /* 0x000fe40000000f00 */
[----:B------:R-:W-:Y:S02]  /*01b0*/  ISETP.GT.OR P1, PT, R25, 0x3ff, P0 ;  /* 0x000003ff1900780c */ /* 0x000fe40000724670 */
[----:B------:R-:W-:Y:S02]  /*01c0*/  ISETP.GT.U32.AND P0, PT, R26, 0x1ff, PT ;  /* 0x000001ff1a00780c */ /* 0x000fe40003f04070 */
[----:B------:R-:W-:Y:S02]  /*01d0*/  MOV R9, RZ ;  /* 0x000000ff00097202 */ /* 0x000fe40000000f00 */
[----:B------:R-:W-:-:S07]  /*01e0*/  ISETP.GT.U32.OR P2, PT, R23, 0xff, P0 ;  /* 0x000000ff1700780c */ /* 0x000fce0000744470 */
[----:B------:R-:W0:Y:S06]  /*01f0*/  @!P1 LDC.64 R4, c[0x0][0x380] ;  /* 0x0000e000ff049b82 */ /* 0x000e2c0000000a00 */
[----:B------:R-:W2:Y:S01]  /*0200*/  @!P2 LDG.E R9, desc[UR8][R28.64] ;  /* 0x000000081c09a981 */ /* 0x000ea2000c1e1900 */
[----:B0-----:R-:W-:-:S05]  /*0210*/  @!P1 IMAD.WIDE.U32 R4, R3, 0x4, R4 ;  /* 0x0000000403049825 */ /* 0x001fca00078e0004 */
[----:B------:R-:W3:Y:S04]  /*0220*/  @!P1 LDG.E R27, desc[UR8][R4.64] ;  /* 0x00000008041b9981 */ /* 0x000ee8000c1e1900 */
[----:B---3--:R-:W-:Y:S04]  /*0230*/  STS [R22], R27 ;  /* 0x0000001b16007388 */ /* 0x008fe80000000800 */
[----:B--2---:R-:W-:Y:S01]  /*0240*/  STS [R2], R9 ;  /* 0x0000000902007388 */ /* 0x004fe20000000800 */
[----:B------:R-:W-:Y:S06]  /*0250*/  BAR.SYNC.DEFER_BLOCKING 0x0 ;  /* 0x0000000000007b1d */ /* 0x000fec0000010000 */
[----:B------:R-:W-:Y:S04]  /*0260*/  LDS.128 R12, [R24] ;  /* 0x00000000180c7984 */ /* 0x000fe80000000c00 */
[----:B------:R-:W0:Y:S04]  /*0270*/  LDS.128 R16, [R20] ;  /* 0x0000000014107984 */ /* 0x000e280000000c00 */
[----:B------:R-:W-:Y:S01]  /*0280*/  LDS.128 R8, [R24+0x10] ;  /* 0x0000100018087984 */ /* 0x000fe20000000c00 */
[----:B0-----:R-:W-:-:S03]  /*0290*/  IMAD R12, R12, R16, R7 ;  /* 0x000000100c0c7224 */ /* 0x001fc600078e0207 */
[----:B------:R-:W0:Y:S01]  /*02a0*/  LDS.128 R4, [R20+0x10] ;  /* 0x0000100014047984 */ /* 0x000e220000000c00 */
[----:B------:R-:W-:-:S04]  /*02b0*/  IMAD R13, R13, R17, R12 ;  /* 0x000000110d0d7224 */ /* 0x000fc800078e020c */
[----:B------:R-:W-:-:S04]  /*02c0*/  IMAD R14, R14, R18, R13 ;  /* 0x000000120e0e7224 */ /* 0x000fc800078e020d */
[----:B------:R-:W-:Y:S02]  /*02d0*/  IMAD R15, R15, R19, R14 ;  /* 0x000000130f0f7224 */ /* 0x000fe400078e020e */
[----:B------:R-:W-:Y:S02]  /*02e0*/  LDS.128 R16, [R24+0x20] ;  /* 0x0000200018107984 */ /* 0x000fe40000000c00 */
[----:B0-----:R-:W-:Y:S02]  /*02f0*/  IMAD R4, R8, R4, R15 ;  /* 0x0000000408047224 */ /* 0x001fe400078e020f */
[----:B------:R-:W0:Y:S02]  /*0300*/  LDS.128 R12, [R20+0x20] ;  /* 0x00002000140c7984 */ /* 0x000e240000000c00 */
        /* <DEDUP_REMOVED lines=31> */
[----:B------:R-:W-:Y:S01]  /*0500*/  IMAD R14, R14, R18, R13 ;  /* 0x000000120e0e7224 */ /* 0x000fe200078e020d */
[----:B------:R-:W-:-:S03]  /*0510*/  UIADD3 UR4, UPT, UPT, UR4, 0x1, URZ ;  /* 0x0000000104047890 */ /* 0x000fc6000fffe0ff */
[----:B------:R-:W-:Y:S01]  /*0520*/  IMAD R15, R15, R19, R14 ;  /* 0x000000130f0f7224 */ /* 0x000fe200078e020e */
[----:B------:R-:W-:Y:S01]  /*0530*/  UISETP.NE.AND UP0, UPT, UR4, 0x8, UPT ;  /* 0x000000080400788c */ /* 0x000fe2000bf05270 */
[C---:B------:R-:W-:Y:S01]  /*0540*/  IADD3 R21, PT, PT, R0.reuse, R21, RZ ;  /* 0x0000001500157210 */ /* 0x040fe20007ffe0ff */
[C---:B------:R-:W-:Y:S01]  /*0550*/  IMAD.WIDE.U32 R28, R0.reuse, 0x800, R28 ;  /* 0x00000800001c7825 */ /* 0x040fe200078e001c */
[C---:B------:R-:W-:Y:S02]  /*0560*/  IADD3 R23, PT, PT, R0.reuse, R23, RZ ;  /* 0x0000001700177210 */ /* 0x040fe40007ffe0ff */
[----:B------:R-:W-:Y:S01]  /*0570*/  IADD3 R3, PT, PT, R0, R3, RZ ;  /* 0x0000000300037210 */ /* 0x000fe20007ffe0ff */
[----:B0-----:R-:W-:-:S04]  /*0580*/  IMAD R4, R4, R8, R15 ;  /* 0x0000000804047224 */ /* 0x001fc800078e020f */
[----:B------:R-:W-:-:S04]  /*0590*/  IMAD R5, R5, R9, R4 ;  /* 0x0000000905057224 */ /* 0x000fc800078e0204 */
[----:B------:R-:W-:-:S04]  /*05a0*/  IMAD R6, R6, R10, R5 ;  /* 0x0000000a06067224 */ /* 0x000fc800078e0205 */
[----:B------:R-:W-:Y:S01]  /*05b0*/  IMAD R7, R7, R11, R6 ;  /* 0x0000000b07077224 */ /* 0x000fe200078e0206 */
[----:B------:R-:W-:Y:S06]  /*05c0*/  BAR.SYNC.DEFER_BLOCKING 0x0 ;  /* 0x0000000000007b1d */ /* 0x000fec0000010000 */
[----:B------:R-:W-:Y:S05]  /*05d0*/  BRA.U UP0, `(.L_x_0) ;  /* 0xfffffff900ec7547 */ /* 0x000fea000b83ffff */
[----:B------:R-:W-:-:S13]  /*05e0*/  ISETP.GT.OR P0, PT, R25, 0x3ff, P0 ;  /* 0x000003ff1900780c */ /* 0x000fda0000704670 */
[----:B------:R-:W-:Y:S05]  /*05f0*/  @P0 EXIT ;  /* 0x000000000000094d */ /* 0x000fea0003800000 */
[----:B------:R-:W0:Y:S01]  /*0600*/  LDC.64 R2, c[0x0][0x390] ;  /* 0x0000e400ff027b82 */ /* 0x000e220000000a00 */
[----:B------:R-:W-:-:S05]  /*0610*/  LEA R25, R25, R26, 0x9 ;  /* 0x0000001a19197211 */ /* 0x000fca00078e48ff */
[----:B0-----:R-:W-:-:S05]  /*0620*/  IMAD.WIDE R2, R25, 0x4, R2 ;  /* 0x0000000419027825 */ /* 0x001fca00078e0202 */
[----:B------:R-:W-:Y:S01]  /*0630*/  STG.E desc[UR8][R2.64], R7 ;  /* 0x0000000702007986 */ /* 0x000fe2000c101908 */
[----:B------:R-:W-:Y:S05]  /*0640*/  EXIT ;  /* 0x000000000000794d */ /* 0x000fea0003800000 */
.L_x_1:
[----:B------:R-:W-:-:S00]  /*0650*/  BRA `(.L_x_1) ;  /* 0xfffffffc00fc7947 */ /* 0x000fc0000383ffff */
[----:B------:R-:W-:-:S00]  /*0660*/  NOP ;  /* 0x0000000000007918 */ /* 0x000fc00000000000 */
        /* <DEDUP_REMOVED lines=9> */
.L_x_2:


//--------------------- .nv.shared._Z16matrix_multi_gpuPiS_S_ --------------------------
	.section	.nv.shared._Z16matrix_multi_gpuPiS_S_,"aw",@nobits
	.sectionflags	@""
	.align	4
.nv.shared._Z16matrix_multi_gpuPiS_S_:
	.zero		9216


//--------------------- .nv.shared.reserved.0     --------------------------
	.section	.nv.shared.reserved.0,"aw",@nobits
	.weak		__nv_reservedSMEM_offset_0_alias
	.size		__nv_reservedSMEM_offset_0_alias, 0, 64
	.other		__nv_reservedSMEM_offset_0_alias,@"STO_CUDA_RESERVED_SHARED STV_DEFAULT"
__nv_reservedSMEM_offset_0_alias:
	.zero		0
	.zero		64


//--------------------- .nv.constant0._Z16matrix_multi_gpuPiS_S_ --------------------------
	.section	.nv.constant0._Z16matrix_multi_gpuPiS_S_,"a",@progbits
	.sectionflags	@""
	.align	4
.nv.constant0._Z16matrix_multi_gpuPiS_S_:
	.zero		920


//--------------------- SYMBOLS --------------------------

	.type		.nv.reservedSmem.offset0,@object
	.size		.nv.reservedSmem.offset0,0x4
	.type		.nv.reservedSmem.cap,@object
	.size		.nv.reservedSmem.cap,0x4
